	.headerflags	@"EF_CUDA_TEXMODE_UNIFIED EF_CUDA_64BIT_ADDRESS EF_CUDA_ACCELERATORS EF_CUDA_SM90 EF_CUDA_VIRTUAL_SM(EF_CUDA_SM90)"
	.elftype	@"ET_EXEC"


//--------------------- .nv.info                  --------------------------
	.section	.nv.info,"",@"SHT_CUDA_INFO"
	.align	4


	//----- nvinfo : EIATTR_REGCOUNT
	.align		4
        /*0000*/ 	.byte	0x04, 0x2f
        /*0002*/ 	.short	(.L_3 - .L_2)
	.align		4
.L_2:
        /*0004*/ 	.word	index@(triton_poi_fused__native_batch_norm_legit_no_training_relu_45)
        /*0008*/ 	.word	0x00000012


	//----- nvinfo : EIATTR_MIN_STACK_SIZE
	.align		4
.L_3:
        /*000c*/ 	.byte	0x04, 0x12
        /*000e*/ 	.short	(.L_5 - .L_4)
	.align		4
.L_4:
        /*0010*/ 	.word	index@(triton_poi_fused__native_batch_norm_legit_no_training_relu_45)
        /*0014*/ 	.word	0x00000000


	//----- nvinfo : EIATTR_FRAME_SIZE
	.align		4
.L_5:
        /*0018*/ 	.byte	0x04, 0x11
        /*001a*/ 	.short	(.L_7 - .L_6)
	.align		4
.L_6:
        /*001c*/ 	.word	index@(triton_poi_fused__native_batch_norm_legit_no_training_relu_45)
        /*0020*/ 	.word	0x00000000


	//----- nvinfo : EIATTR_MIN_STACK_SIZE
	.align		4
.L_7:
        /*0024*/ 	.byte	0x04, 0x12
        /*0026*/ 	.short	(.L_9 - .L_8)
	.align		4
.L_8:
        /*0028*/ 	.word	index@(triton_poi_fused__native_batch_norm_legit_no_training_relu_45)
        /*002c*/ 	.word	0x00000000
.L_9:


//--------------------- .nv.info.triton_poi_fused__native_batch_norm_legit_no_training_relu_45 --------------------------
	.section	.nv.info.triton_poi_fused__native_batch_norm_legit_no_training_relu_45,"",@"SHT_CUDA_INFO"
	.sectionflags	@""
	.align	4


	//----- nvinfo : EIATTR_CUDA_API_VERSION
	.align		4
        /*0000*/ 	.byte	0x04, 0x37
        /*0002*/ 	.short	(.L_11 - .L_10)
.L_10:
        /*0004*/ 	.word	0x0000007c


	//----- nvinfo : EIATTR_KPARAM_INFO
	.align		4
.L_11:
        /*0008*/ 	.byte	0x04, 0x17
        /*000a*/ 	.short	(.L_13 - .L_12)
.L_12:
        /*000c*/ 	.word	0x00000000
        /*0010*/ 	.short	0x0006
        /*0012*/ 	.short	0x0030
        /*0014*/ 	.byte	0x00, 0xf0, 0x11, 0x00


	//----- nvinfo : EIATTR_KPARAM_INFO
	.align		4
.L_13:
        /*0018*/ 	.byte	0x04, 0x17
        /*001a*/ 	.short	(.L_15 - .L_14)
.L_14:
        /*001c*/ 	.word	0x00000000
        /*0020*/ 	.short	0x0005
        /*0022*/ 	.short	0x0028
        /*0024*/ 	.byte	0x00, 0xf4, 0x21, 0x00


	//----- nvinfo : EIATTR_KPARAM_INFO
	.align		4
.L_15:
        /*0028*/ 	.byte	0x04, 0x17
        /*002a*/ 	.short	(.L_17 - .L_16)
.L_16:
        /*002c*/ 	.word	0x00000000
        /*0030*/ 	.short	0x0004
        /*0032*/ 	.short	0x0020
        /*0034*/ 	.byte	0x00, 0xf4, 0x21, 0x00


	//----- nvinfo : EIATTR_KPARAM_INFO
	.align		4
.L_17:
        /*0038*/ 	.byte	0x04, 0x17
        /*003a*/ 	.short	(.L_19 - .L_18)
.L_18:
        /*003c*/ 	.word	0x00000000
        /*0040*/ 	.short	0x0003
        /*0042*/ 	.short	0x0018
        /*0044*/ 	.byte	0x00, 0xf4, 0x21, 0x00


	//----- nvinfo : EIATTR_KPARAM_INFO
	.align		4
.L_19:
        /*0048*/ 	.byte	0x04, 0x17
        /*004a*/ 	.short	(.L_21 - .L_20)
.L_20:
        /*004c*/ 	.word	0x00000000
        /*0050*/ 	.short	0x0002
        /*0052*/ 	.short	0x0010
        /*0054*/ 	.byte	0x00, 0xf4, 0x21, 0x00


	//----- nvinfo : EIATTR_KPARAM_INFO
	.align		4
.L_21:
        /*0058*/ 	.byte	0x04, 0x17
        /*005a*/ 	.short	(.L_23 - .L_22)
.L_22:
        /*005c*/ 	.word	0x00000000
        /*0060*/ 	.short	0x0001
        /*0062*/ 	.short	0x0008
        /*0064*/ 	.byte	0x00, 0xf4, 0x21, 0x00


	//----- nvinfo : EIATTR_KPARAM_INFO
	.align		4
.L_23:
        /*0068*/ 	.byte	0x04, 0x17
        /*006a*/ 	.short	(.L_25 - .L_24)
.L_24:
        /*006c*/ 	.word	0x00000000
        /*0070*/ 	.short	0x0000
        /*0072*/ 	.short	0x0000
        /*0074*/ 	.byte	0x00, 0xf4, 0x21, 0x00


	//----- nvinfo : EIATTR_SPARSE_MMA_MASK
	.align		4
.L_25:
        /*0078*/ 	.byte	0x03, 0x50
        /*007a*/ 	.short	0x0000


	//----- nvinfo : EIATTR_MAXREG_COUNT
	.align		4
        /*007c*/ 	.byte	0x03, 0x1b
        /*007e*/ 	.short	0x00ff


	//----- nvinfo : EIATTR_EXIT_INSTR_OFFSETS
	.align		4
        /*0080*/ 	.byte	0x04, 0x1c
        /*0082*/ 	.short	(.L_27 - .L_26)


	//   ....[0]....
.L_26:
        /*0084*/ 	.word	0x00000330


	//   ....[1]....
        /*0088*/ 	.word	0x00000350


	//----- nvinfo : EIATTR_REQNTID
	.align		4
.L_27:
        /*008c*/ 	.byte	0x04, 0x10
        /*008e*/ 	.short	(.L_29 - .L_28)
.L_28:
        /*0090*/ 	.word	0x00000080
        /*0094*/ 	.word	0x00000001
        /*0098*/ 	.word	0x00000001


	//----- nvinfo : EIATTR_CBANK_PARAM_SIZE
	.align		4
.L_29:
        /*009c*/ 	.byte	0x03, 0x19
        /*009e*/ 	.short	0x0034


	//----- nvinfo : EIATTR_PARAM_CBANK
	.align		4
        /*00a0*/ 	.byte	0x04, 0x0a
        /*00a2*/ 	.short	(.L_31 - .L_30)
	.align		4
.L_30:
        /*00a4*/ 	.word	index@(.nv.constant0.triton_poi_fused__native_batch_norm_legit_no_training_relu_45)
        /*00a8*/ 	.short	0x0210
        /*00aa*/ 	.short	0x0034


	//----- nvinfo : EIATTR_SW_WAR
	.align		4
.L_31:
        /*00ac*/ 	.byte	0x04, 0x36
        /*00ae*/ 	.short	(.L_33 - .L_32)
.L_32:
        /*00b0*/ 	.word	0x00000008
.L_33:


//--------------------- .nv.callgraph             --------------------------
	.section	.nv.callgraph,"",@"SHT_CUDA_CALLGRAPH"
	.align	4
	.sectionentsize	8
	.align		4
        /*0000*/ 	.word	0x00000000
	.align		4
        /*0004*/ 	.word	0xffffffff
	.align		4
        /*0008*/ 	.word	0x00000000
	.align		4
        /*000c*/ 	.word	0xfffffffe
	.align		4
        /*0010*/ 	.word	0x00000000
	.align		4
        /*0014*/ 	.word	0xfffffffd
	.align		4
        /*0018*/ 	.word	0x00000000
	.align		4
        /*001c*/ 	.word	0xfffffffc


//--------------------- .nv.constant4             --------------------------
	.section	.nv.constant4,"a",@progbits
	.align	8
	.align		8
.nv.constant4:
        /*0000*/ 	.dword	_$_str
	.align		8
        /*0008*/ 	.dword	_$_str_$_2


//--------------------- .text.triton_poi_fused__native_batch_norm_legit_no_training_relu_45 --------------------------
	.section	.text.triton_poi_fused__native_batch_norm_legit_no_training_relu_45,"ax",@progbits
	.align	128
        .global         triton_poi_fused__native_batch_norm_legit_no_training_relu_45
        .type           triton_poi_fused__native_batch_norm_legit_no_training_relu_45,@function
        .size           triton_poi_fused__native_batch_norm_legit_no_training_relu_45,(.L_x_1 - triton_poi_fused__native_batch_norm_legit_no_training_relu_45)
        .other          triton_poi_fused__native_batch_norm_legit_no_training_relu_45,@"STO_CUDA_ENTRY STV_DEFAULT"
triton_poi_fused__native_batch_norm_legit_no_training_relu_45:
.text.triton_poi_fused__native_batch_norm_legit_no_training_relu_45:
[----:B------:R-:W0:Y:S01]  /*0000*/  LDC R1, c[0x0][0x28] ;  /* 0x00000a00ff017b82 */ /* 0x000e220000000800 */
[----:B------:R-:W1:Y:S07]  /*0010*/  S2R R0, SR_TID.X ;  /* 0x0000000000007919 */ /* 0x000e6e0000002100 */
[----:B------:R-:W2:Y:S01]  /*0020*/  LDC.64 R8, c[0x0][0x220] ;  /* 0x00008800ff087b82 */ /* 0x000ea20000000a00 */
[----:B------:R-:W-:Y:S01]  /*0030*/  HFMA2.MMA R14, -RZ, RZ, 0, 0 ;  /* 0x00000000ff0e7435 */ /* 0x000fe200000001ff */
[----:B------:R-:W-:Y:S01]  /*0040*/  ULDC.64 UR4, c[0x0][0x208] ;  /* 0x0000820000047ab9 */ /* 0x000fe20000000a00 */
[----:B------:R-:W3:Y:S05]  /*0050*/  S2R R3, SR_CTAID.X ;  /* 0x0000000000037919 */ /* 0x000eea0000002500 */
[----:B------:R-:W4:Y:S08]  /*0060*/  LDC.64 R6, c[0x0][0x218] ;  /* 0x00008600ff067b82 */ /* 0x000f300000000a00 */
[----:B------:R-:W5:Y:S08]  /*0070*/  LDC.64 R10, c[0x0][0x228] ;  /* 0x00008a00ff0a7b82 */ /* 0x000f700000000a00 */
[----:B------:R-:W4:Y:S01]  /*0080*/  LDC.64 R12, c[0x0][0x230] ;  /* 0x00008c00ff0c7b82 */ /* 0x000f220000000a00 */
[----:B-1----:R-:W-:-:S02]  /*0090*/  LOP3.LUT R0, R0, 0x7f, RZ, 0xc0, !PT ;  /* 0x0000007f00007812 */ /* 0x002fc400078ec0ff */
[----:B---3--:R-:W-:Y:S02]  /*00a0*/  SHF.R.S32.HI R2, RZ, 0x18, R3 ;  /* 0x00000018ff027819 */ /* 0x008fe40000011403 */
[----:B------:R-:W-:Y:S02]  /*00b0*/  LEA R0, R3, R0, 0x7 ;  /* 0x0000000003007211 */ /* 0x000fe400078e38ff */
[----:B------:R-:W-:Y:S02]  /*00c0*/  SGXT R3, R2, 0x1 ;  /* 0x000000010203781a */ /* 0x000fe40000000200 */
[----:B------:R-:W-:Y:S02]  /*00d0*/  ISETP.GE.AND P0, PT, R0, 0x480, PT ;  /* 0x000004800000780c */ /* 0x000fe40003f06270 */
[----:B------:R-:W-:-:S04]  /*00e0*/  LEA.HI R3, R3, R0, RZ, 0x4 ;  /* 0x0000000003037211 */ /* 0x000fc800078f20ff */
[----:B------:R-:W-:-:S05]  /*00f0*/  SHF.R.S32.HI R3, RZ, 0x4, R3 ;  /* 0x00000004ff037819 */ /* 0x000fca0000011403 */
[----:B------:R-:W-:-:S05]  /*0100*/  IMAD.HI R2, R3, 0x38e38e39, RZ ;  /* 0x38e38e3903027827 */ /* 0x000fca00078e02ff */
[----:B------:R-:W-:-:S04]  /*0110*/  SHF.R.U32.HI R5, RZ, 0x1f, R2 ;  /* 0x0000001fff057819 */ /* 0x000fc80000011602 */
[----:B------:R-:W-:Y:S02]  /*0120*/  LEA.HI.SX32 R2, R2, R5, 0x1e ;  /* 0x0000000502027211 */ /* 0x000fe400078ff2ff */
[----:B------:R-:W1:Y:S03]  /*0130*/  LDC.64 R4, c[0x0][0x210] ;  /* 0x00008400ff047b82 */ /* 0x000e660000000a00 */
[----:B------:R-:W-:-:S04]  /*0140*/  IMAD R15, R2, -0x12, R3 ;  /* 0xffffffee020f7824 */ /* 0x000fc800078e0203 */
[----:B--2---:R-:W-:-:S05]  /*0150*/  IMAD.WIDE R8, R15, 0x4, R8 ;  /* 0x000000040f087825 */ /* 0x004fca00078e0208 */
[----:B------:R5:W2:Y:S01]  /*0160*/  @!P0 LDG.E.EL R14, desc[UR4][R8.64] ;  /* 0x00000004080e8981 */ /* 0x000aa2000c2e1900 */
[----:B------:R-:W-:Y:S01]  /*0170*/  CS2R R2, SRZ ;  /* 0x0000000000027805 */ /* 0x000fe2000001ff00 */
[----:B----4-:R-:W-:-:S05]  /*0180*/  IMAD.WIDE R6, R15, 0x4, R6 ;  /* 0x000000040f067825 */ /* 0x010fca00078e0206 */
[----:B------:R3:W4:Y:S01]  /*0190*/  @!P0 LDG.E.EL R3, desc[UR4][R6.64] ;  /* 0x0000000406038981 */ /* 0x000722000c2e1900 */
[----:B-1----:R-:W-:-:S04]  /*01a0*/  IMAD.WIDE R4, R0, 0x4, R4 ;  /* 0x0000000400047825 */ /* 0x002fc800078e0204 */
[C---:B-----5:R-:W-:Y:S01]  /*01b0*/  IMAD.WIDE R8, R15.reuse, 0x4, R10 ;  /* 0x000000040f087825 */ /* 0x060fe200078e020a */
[----:B------:R1:W4:Y:S03]  /*01c0*/  @!P0 LDG.E R2, desc[UR4][R4.64] ;  /* 0x0000000404028981 */ /* 0x000326000c1e1900 */
[----:B0-----:R-:W-:Y:S01]  /*01d0*/  IMAD.WIDE R10, R15, 0x4, R12 ;  /* 0x000000040f0a7825 */ /* 0x001fe200078e020c */
[----:B------:R-:W-:-:S06]  /*01e0*/  CS2R R12, SRZ ;  /* 0x00000000000c7805 */ /* 0x000fcc000001ff00 */
[----:B------:R-:W5:Y:S01]  /*01f0*/  @!P0 LDG.E.EL R12, desc[UR4][R8.64] ;  /* 0x00000004080c8981 */ /* 0x000f62000c2e1900 */
[----:B---3--:R-:W-:Y:S01]  /*0200*/  MOV R6, 0x3e800000 ;  /* 0x3e80000000067802 */ /* 0x008fe20000000f00 */
[----:B-1----:R-:W0:Y:S02]  /*0210*/  LDC.64 R4, c[0x0][0x238] ;  /* 0x00008e00ff047b82 */ /* 0x002e240000000a00 */
[----:B------:R-:W5:Y:S01]  /*0220*/  @!P0 LDG.E.EL R13, desc[UR4][R10.64] ;  /* 0x000000040a0d8981 */ /* 0x000f62000c2e1900 */
[----:B--2---:R-:W-:-:S04]  /*0230*/  FADD R14, R14, 9.9999997473787516356e-06 ;  /* 0x3727c5ac0e0e7421 */ /* 0x004fc80000000000 */
[----:B------:R-:W1:Y:S02]  /*0240*/  MUFU.SQRT R15, R14 ;  /* 0x0000000e000f7308 */ /* 0x000e640000002000 */
[C---:B-1----:R-:W-:Y:S02]  /*0250*/  FSETP.GT.AND P1, PT, R15.reuse, 8.50705917302346158658e+37, PT ;  /* 0x7e8000000f00780b */ /* 0x042fe40003f24000 */
[----:B------:R-:W-:-:S11]  /*0260*/  FSETP.GEU.AND P2, PT, R15, 1.175494350822287508e-38, PT ;  /* 0x008000000f00780b */ /* 0x000fd60003f4e000 */
[----:B------:R-:W-:-:S04]  /*0270*/  @P1 FMUL R15, R15, 0.25 ;  /* 0x3e8000000f0f1820 */ /* 0x000fc80000400000 */
[----:B------:R-:W-:-:S06]  /*0280*/  @!P2 FMUL R15, R15, 16777216 ;  /* 0x4b8000000f0fa820 */ /* 0x000fcc0000400000 */
[----:B------:R-:W1:Y:S01]  /*0290*/  MUFU.RCP R15, R15 ;  /* 0x0000000f000f7308 */ /* 0x000e620000001000 */
[----:B------:R-:W-:Y:S01]  /*02a0*/  FSEL R6, R6, 1, P1 ;  /* 0x3f80000006067808 */ /* 0x000fe20000800000 */
[----:B----4-:R-:W-:-:S04]  /*02b0*/  FADD R2, -R3, R2 ;  /* 0x0000000203027221 */ /* 0x010fc80000000100 */
[----:B------:R-:W-:-:S04]  /*02c0*/  @!P2 FMUL R6, R6, 16777216 ;  /* 0x4b8000000606a820 */ /* 0x000fc80000400000 */
[----:B-1----:R-:W-:-:S04]  /*02d0*/  FMUL R3, R15, R6 ;  /* 0x000000060f037220 */ /* 0x002fc80000400000 */
[----:B------:R-:W-:-:S04]  /*02e0*/  FMUL R2, R2, R3 ;  /* 0x0000000302027220 */ /* 0x000fc80000400000 */
[----:B-----5:R-:W-:Y:S01]  /*02f0*/  FFMA R12, R2, R12, R13 ;  /* 0x0000000c020c7223 */ /* 0x020fe2000000000d */
[----:B0-----:R-:W-:-:S04]  /*0300*/  IMAD.WIDE R2, R0, 0x4, R4 ;  /* 0x0000000400027825 */ /* 0x001fc800078e0204 */
[----:B------:R-:W-:-:S04]  /*0310*/  FSETP.GEU.AND P1, PT, R12, RZ, PT ;  /* 0x000000ff0c00720b */ /* 0x000fc80003f2e000 */
[----:B------:R-:W-:Y:S01]  /*0320*/  FSEL R5, R12, RZ, P1 ;  /* 0x000000ff0c057208 */ /* 0x000fe20000800000 */
[----:B------:R-:W-:Y:S08]  /*0330*/  @P0 EXIT ;  /* 0x000000000000094d */ /* 0x000ff00003800000 */
[----:B------:R-:W-:Y:S01]  /*0340*/  STG.E desc[UR4][R2.64], R5 ;  /* 0x0000000502007986 */ /* 0x000fe2000c101904 */
[----:B------:R-:W-:Y:S05]  /*0350*/  EXIT ;  /* 0x000000000000794d */ /* 0x000fea0003800000 */
.L_x_0:
[----:B------:R-:W-:-:S00]  /*0360*/  BRA `(.L_x_0) ;  /* 0xfffffffc00fc7947 */ /* 0x000fc0000383ffff */
[----:B------:R-:W-:-:S00]  /*0370*/  NOP ;  /* 0x0000000000007918 */ /* 0x000fc00000000000 */
        /* <DEDUP_REMOVED lines=8> */
.L_x_1:


//--------------------- .nv.global.init           --------------------------
	.section	.nv.global.init,"aw",@progbits
.nv.global.init:
	.type		_$_str,@object
	.size		_$_str,(_$_str_$_2 - _$_str)
_$_str:
        /*0000*/ 	.byte	0x5f, 0x5f, 0x43, 0x55, 0x44, 0x41, 0x5f, 0x46, 0x54, 0x5a, 0x00
	.type		_$_str_$_2,@object
	.size		_$_str_$_2,(.L_1 - _$_str_$_2)
_$_str_$_2:
        /*000b*/ 	.byte	0x5f, 0x5f, 0x43, 0x55, 0x44, 0x41, 0x5f, 0x50, 0x52, 0x45, 0x43, 0x5f, 0x53, 0x51, 0x52, 0x54
        /*001b*/ 	.byte	0x00
.L_1:


//--------------------- .nv.constant0.triton_poi_fused__native_batch_norm_legit_no_training_relu_45 --------------------------
	.section	.nv.constant0.triton_poi_fused__native_batch_norm_legit_no_training_relu_45,"a",@progbits
	.sectionflags	@""
	.align	4
.nv.constant0.triton_poi_fused__native_batch_norm_legit_no_training_relu_45:
	.zero		580
